	.version 1.4
	.target sm_10, map_f64_to_f32
	// compiled with C:\Program Files\NVIDIA GPU Computing Toolkit\CUDA\v5.0\bin\/../open64/lib//be.exe
	// nvopencc 4.1 built on 2012-09-25

	//-----------------------------------------------------------
	// Compiling C:/Users/Denis/AppData/Local/Temp/tmpxft_000017d0_00000000-11_TestNormalFull.cpp3.i (C:/Users/Denis/AppData/Local/Temp/ccBI#.a05296)
	//-----------------------------------------------------------

	//-----------------------------------------------------------
	// Options:
	//-----------------------------------------------------------
	//  Target:ptx, ISA:sm_10, Endian:little, Pointer Size:64
	//  -O3	(Optimization level)
	//  -g0	(Debug level)
	//  -m2	(Report advisories)
	//-----------------------------------------------------------

	.file	1	"C:/Users/Denis/AppData/Local/Temp/tmpxft_000017d0_00000000-10_TestNormalFull.cudafe2.gpu"
	.file	2	"c:\program files (x86)\microsoft visual studio 10.0\vc\include\codeanalysis\sourceannotations.h"
	.file	3	"C:\Program Files\NVIDIA GPU Computing Toolkit\CUDA\v5.0\bin\/../include\crt/device_runtime.h"
	.file	4	"C:\Program Files\NVIDIA GPU Computing Toolkit\CUDA\v5.0\bin\/../include\host_defines.h"
	.file	5	"C:\Program Files\NVIDIA GPU Computing Toolkit\CUDA\v5.0\bin\/../include\builtin_types.h"
	.file	6	"c:\program files\nvidia gpu computing toolkit\cuda\v5.0\include\device_types.h"
	.file	7	"c:\program files\nvidia gpu computing toolkit\cuda\v5.0\include\host_defines.h"
	.file	8	"c:\program files\nvidia gpu computing toolkit\cuda\v5.0\include\driver_types.h"
	.file	9	"c:\program files\nvidia gpu computing toolkit\cuda\v5.0\include\surface_types.h"
	.file	10	"c:\program files\nvidia gpu computing toolkit\cuda\v5.0\include\texture_types.h"
	.file	11	"c:\program files\nvidia gpu computing toolkit\cuda\v5.0\include\vector_types.h"
	.file	12	"c:\program files\nvidia gpu computing toolkit\cuda\v5.0\include\builtin_types.h"
	.file	13	"C:\Program Files\NVIDIA GPU Computing Toolkit\CUDA\v5.0\bin\/../include\device_launch_parameters.h"
	.file	14	"c:\program files\nvidia gpu computing toolkit\cuda\v5.0\include\crt\storage_class.h"
	.file	15	"cuSource/TestNormalFull.cu"
	.file	16	"C:\Program Files\NVIDIA GPU Computing Toolkit\CUDA\v5.0\bin\/../include\common_functions.h"
	.file	17	"c:\program files\nvidia gpu computing toolkit\cuda\v5.0\include\math_functions.h"
	.file	18	"c:\program files\nvidia gpu computing toolkit\cuda\v5.0\include\math_constants.h"
	.file	19	"c:\program files\nvidia gpu computing toolkit\cuda\v5.0\include\device_functions.h"
	.file	20	"c:\program files\nvidia gpu computing toolkit\cuda\v5.0\include\sm_11_atomic_functions.h"
	.file	21	"c:\program files\nvidia gpu computing toolkit\cuda\v5.0\include\sm_12_atomic_functions.h"
	.file	22	"c:\program files\nvidia gpu computing toolkit\cuda\v5.0\include\sm_13_double_functions.h"
	.file	23	"c:\program files\nvidia gpu computing toolkit\cuda\v5.0\include\sm_20_atomic_functions.h"
	.file	24	"c:\program files\nvidia gpu computing toolkit\cuda\v5.0\include\sm_35_atomic_functions.h"
	.file	25	"c:\program files\nvidia gpu computing toolkit\cuda\v5.0\include\sm_20_intrinsics.h"
	.file	26	"c:\program files\nvidia gpu computing toolkit\cuda\v5.0\include\sm_30_intrinsics.h"
	.file	27	"c:\program files\nvidia gpu computing toolkit\cuda\v5.0\include\sm_35_intrinsics.h"
	.file	28	"c:\program files\nvidia gpu computing toolkit\cuda\v5.0\include\surface_functions.h"
	.file	29	"c:\program files\nvidia gpu computing toolkit\cuda\v5.0\include\texture_fetch_functions.h"
	.file	30	"c:\program files\nvidia gpu computing toolkit\cuda\v5.0\include\texture_indirect_functions.h"
	.file	31	"c:\program files\nvidia gpu computing toolkit\cuda\v5.0\include\surface_indirect_functions.h"
	.file	32	"c:\program files\nvidia gpu computing toolkit\cuda\v5.0\include\math_functions_dbl_ptx1.h"


	.entry TestNormalFull (
		.param .u64 __cudaparm_TestNormalFull_point,
		.param .u64 __cudaparm_TestNormalFull_polygon,
		.param .u64 __cudaparm_TestNormalFull_nX,
		.param .u64 __cudaparm_TestNormalFull_nY,
		.param .u64 __cudaparm_TestNormalFull_nZ,
		.param .s32 __cudaparm_TestNormalFull_N)
	{
	.reg .u16 %rh<4>;
	.reg .u32 %r<66>;
	.reg .u64 %rd<31>;
	.reg .pred %p<5>;
	.local .align 4 .b8 __cuda___cuda_local_var_134190_5_non_const_xxx_044[12];
	.local .align 4 .b8 __cuda___cuda_local_var_134191_5_non_const_yyy_1256[12];
	.local .align 4 .b8 __cuda___cuda_local_var_134192_5_non_const_zzz_2468[12];
	.loc	15	51	0
$LDWbegin_TestNormalFull:
	mov.u16 	%rh1, %ctaid.x;
	mov.u16 	%rh2, %ntid.x;
	mul.wide.u16 	%r1, %rh1, %rh2;
	cvt.u32.u16 	%r2, %tid.x;
	add.u32 	%r3, %r2, %r1;
	ld.param.s32 	%r4, [__cudaparm_TestNormalFull_N];
	setp.le.s32 	%p1, %r4, %r3;
	@%p1 bra 	$Lt_0_3842;
	.loc	15	62	0
	ld.param.u64 	%rd1, [__cudaparm_TestNormalFull_polygon];
	mul.lo.s32 	%r5, %r3, 3;
	cvt.s64.s32 	%rd2, %r5;
	mul.wide.s32 	%rd3, %r5, 4;
	add.u64 	%rd4, %rd1, %rd3;
	ld.global.s32 	%r6, [%rd4+0];
	ld.param.u64 	%rd5, [__cudaparm_TestNormalFull_point];
	mul.lo.s32 	%r7, %r6, 3;
	cvt.s64.s32 	%rd6, %r7;
	mul.wide.s32 	%rd7, %r7, 4;
	add.u64 	%rd8, %rd5, %rd7;
	ld.global.s32 	%r8, [%rd8+0];
	st.local.s32 	[__cuda___cuda_local_var_134190_5_non_const_xxx_044+0], %r8;
	.loc	15	63	0
	ld.global.s32 	%r9, [%rd8+4];
	st.local.s32 	[__cuda___cuda_local_var_134191_5_non_const_yyy_1256+0], %r9;
	.loc	15	64	0
	ld.global.s32 	%r10, [%rd8+8];
	st.local.s32 	[__cuda___cuda_local_var_134192_5_non_const_zzz_2468+0], %r10;
	.loc	15	62	0
	ld.global.s32 	%r11, [%rd4+4];
	mul.lo.s32 	%r12, %r11, 3;
	cvt.s64.s32 	%rd9, %r12;
	mul.wide.s32 	%rd10, %r12, 4;
	add.u64 	%rd11, %rd5, %rd10;
	ld.global.s32 	%r13, [%rd11+0];
	st.local.s32 	[__cuda___cuda_local_var_134190_5_non_const_xxx_044+4], %r13;
	.loc	15	63	0
	ld.global.s32 	%r14, [%rd11+4];
	st.local.s32 	[__cuda___cuda_local_var_134191_5_non_const_yyy_1256+4], %r14;
	.loc	15	64	0
	ld.global.s32 	%r15, [%rd11+8];
	st.local.s32 	[__cuda___cuda_local_var_134192_5_non_const_zzz_2468+4], %r15;
	.loc	15	62	0
	ld.global.s32 	%r16, [%rd4+8];
	mul.lo.s32 	%r17, %r16, 3;
	cvt.s64.s32 	%rd12, %r17;
	mul.wide.s32 	%rd13, %r17, 4;
	add.u64 	%rd14, %rd5, %rd13;
	ld.global.s32 	%r18, [%rd14+0];
	st.local.s32 	[__cuda___cuda_local_var_134190_5_non_const_xxx_044+8], %r18;
	.loc	15	63	0
	ld.global.s32 	%r19, [%rd14+4];
	st.local.s32 	[__cuda___cuda_local_var_134191_5_non_const_yyy_1256+8], %r19;
	.loc	15	64	0
	ld.global.s32 	%r20, [%rd14+8];
	st.local.s32 	[__cuda___cuda_local_var_134192_5_non_const_zzz_2468+8], %r20;
	.loc	15	6	0
	cvt.s64.s32 	%rd15, %r3;
	mul.wide.s32 	%rd16, %r3, 4;
	ld.param.u64 	%rd17, [__cudaparm_TestNormalFull_nX];
	add.u64 	%rd18, %rd17, %rd16;
	mov.s32 	%r21, 0;
	st.global.s32 	[%rd18+0], %r21;
	.loc	15	7	0
	ld.param.u64 	%rd19, [__cudaparm_TestNormalFull_nY];
	add.u64 	%rd20, %rd19, %rd16;
	mov.s32 	%r22, 0;
	st.global.s32 	[%rd20+0], %r22;
	.loc	15	8	0
	ld.param.u64 	%rd21, [__cudaparm_TestNormalFull_nZ];
	add.u64 	%rd22, %rd21, %rd16;
	mov.s32 	%r23, 0;
	st.global.s32 	[%rd22+0], %r23;
	mov.s64 	%rd23, 0;
	mov.s32 	%r24, 0;
	mov.u64 	%rd24, __cuda___cuda_local_var_134192_5_non_const_zzz_2468;
	mov.u64 	%rd25, __cuda___cuda_local_var_134190_5_non_const_xxx_044;
	mov.u64 	%rd26, __cuda___cuda_local_var_134191_5_non_const_yyy_1256;
$Lt_0_4866:
 //<loop> Loop body line 8, nesting depth: 1, iterations: 3
	add.u64 	%rd27, %rd23, %rd24;
	add.u64 	%rd28, %rd23, %rd26;
	add.u64 	%rd29, %rd23, %rd25;
	ld.local.s32 	%r25, [%rd27+0];
	ld.local.s32 	%r26, [%rd28+0];
	ld.local.s32 	%r27, [%rd29+0];
	ld.global.s32 	%r28, [%rd18+0];
	mov.u32 	%r29, 1;
	setp.gt.s32 	%p2, %r24, %r29;
	@%p2 bra 	$Lt_0_5378;
	.loc	15	12	0
	ld.local.s32 	%r30, [%rd27+4];
	ld.local.s32 	%r31, [%rd28+4];
	add.s32 	%r32, %r25, %r30;
	sub.s32 	%r33, %r31, %r26;
	mul.lo.s32 	%r34, %r32, %r33;
	add.s32 	%r35, %r28, %r34;
	st.global.s32 	[%rd18+0], %r35;
	.loc	15	13	0
	ld.local.s32 	%r36, [%rd29+4];
	ld.global.s32 	%r37, [%rd20+0];
	add.s32 	%r38, %r27, %r36;
	sub.s32 	%r39, %r30, %r25;
	mul.lo.s32 	%r40, %r38, %r39;
	add.s32 	%r41, %r37, %r40;
	st.global.s32 	[%rd20+0], %r41;
	.loc	15	14	0
	ld.global.s32 	%r42, [%rd22+0];
	add.s32 	%r43, %r26, %r31;
	sub.s32 	%r44, %r36, %r27;
	mul.lo.s32 	%r45, %r43, %r44;
	add.s32 	%r46, %r42, %r45;
	st.global.s32 	[%rd22+0], %r46;
	bra.uni 	$Lt_0_5122;
$Lt_0_5378:
	.loc	15	17	0
	ld.local.s32 	%r47, [__cuda___cuda_local_var_134192_5_non_const_zzz_2468+0];
	ld.local.s32 	%r48, [__cuda___cuda_local_var_134191_5_non_const_yyy_1256+0];
	add.s32 	%r49, %r25, %r47;
	sub.s32 	%r50, %r48, %r26;
	mul.lo.s32 	%r51, %r49, %r50;
	add.s32 	%r52, %r28, %r51;
	st.global.s32 	[%rd18+0], %r52;
	.loc	15	18	0
	ld.local.s32 	%r53, [__cuda___cuda_local_var_134190_5_non_const_xxx_044+0];
	ld.global.s32 	%r54, [%rd20+0];
	add.s32 	%r55, %r27, %r53;
	sub.s32 	%r56, %r47, %r25;
	mul.lo.s32 	%r57, %r55, %r56;
	add.s32 	%r58, %r54, %r57;
	st.global.s32 	[%rd20+0], %r58;
	.loc	15	19	0
	ld.global.s32 	%r59, [%rd22+0];
	add.s32 	%r60, %r26, %r48;
	sub.s32 	%r61, %r53, %r27;
	mul.lo.s32 	%r62, %r60, %r61;
	add.s32 	%r63, %r59, %r62;
	st.global.s32 	[%rd22+0], %r63;
$Lt_0_5122:
	add.s32 	%r24, %r24, 1;
	add.u64 	%rd23, %rd23, 4;
	mov.u32 	%r64, 3;
	setp.ne.s32 	%p3, %r24, %r64;
	@%p3 bra 	$Lt_0_4866;
$Lt_0_3842:
	.loc	15	81	0
	exit;
$LDWend_TestNormalFull:
	} // TestNormalFull



// ===== COMPILED SASS (sm_100) =====

	.target	sm_100

	.elftype	@"ET_EXEC"


//--------------------- .note.nv.tkinfo           --------------------------
	.section	.note.nv.tkinfo,"",@"SHT_NOTE"
	.sectionflags	@"SHF_NOTE_NV_TKINFO"
	.tkinfo
        /*0018*/ 	.word	0x00000002
        /*0030*/ 	.string	""
        /*0030*/ 	.string	"ptxas"
        /*0030*/ 	.string	"Cuda compilation tools, release 13.0, V13.0.88"
        /*0030*/ 	.string	"Build cuda_13.0.r13.0/compiler.36424714_0"
        /*0030*/ 	.string	"-arch sm_100 "



//--------------------- .note.nv.cuinfo           --------------------------
	.section	.note.nv.cuinfo,"",@"SHT_NOTE"
	.sectionflags	@"SHF_NOTE_NV_CUINFO"
        /*0018*/ 	.short	0x0002
        /*001a*/ 	.short	0x000a
        /*001c*/ 	.short	0x0082
	.zero		2


//--------------------- .nv.info                  --------------------------
	.section	.nv.info,"",@"SHT_CUDA_INFO"
	.align	4


	//----- nvinfo : EIATTR_REGCOUNT
	.align		4
        /*0000*/ 	.byte	0x04, 0x2f
        /*0002*/ 	.short	(.L_1 - .L_0)
	.align		4
.L_0:
        /*0004*/ 	.word	index@(TestNormalFull)
        /*0008*/ 	.word	0x00000019


	//----- nvinfo : EIATTR_FRAME_SIZE
	.align		4
.L_1:
        /*000c*/ 	.byte	0x04, 0x11
        /*000e*/ 	.short	(.L_3 - .L_2)
	.align		4
.L_2:
        /*0010*/ 	.word	index@(TestNormalFull)
        /*0014*/ 	.word	0x00000000


	//----- nvinfo : EIATTR_MIN_STACK_SIZE
	.align		4
.L_3:
        /*0018*/ 	.byte	0x04, 0x12
        /*001a*/ 	.short	(.L_5 - .L_4)
	.align		4
.L_4:
        /*001c*/ 	.word	index@(TestNormalFull)
        /*0020*/ 	.word	0x00000000
.L_5:


//--------------------- .nv.compat                --------------------------
	.section	.nv.compat,"",@"SHT_CUDA_COMPAT_INFO"
	.align	4
        /*0000*/ 	.byte	0x02, 0x09, 0x00, 0x00, 0x02, 0x02, 0x01, 0x00, 0x02, 0x05, 0x05, 0x00, 0x03, 0x07, 0x01, 0x01
        /*0010*/ 	.byte	0x02, 0x03, 0x00, 0x00, 0x02, 0x06, 0x01, 0x00, 0x04, 0x0b, 0x08, 0x00, 0x09, 0x00, 0x00, 0x00
        /*0020*/ 	.byte	0x00, 0x00, 0x00, 0x00


//--------------------- .nv.info.TestNormalFull   --------------------------
	.section	.nv.info.TestNormalFull,"",@"SHT_CUDA_INFO"
	.sectionflags	@""
	.align	4


	//----- nvinfo : EIATTR_CUDA_API_VERSION
	.align		4
        /*0000*/ 	.byte	0x04, 0x37
        /*0002*/ 	.short	(.L_7 - .L_6)
.L_6:
        /*0004*/ 	.word	0x00000082


	//----- nvinfo : EIATTR_KPARAM_INFO
	.align		4
.L_7:
        /*0008*/ 	.byte	0x04, 0x17
        /*000a*/ 	.short	(.L_9 - .L_8)
.L_8:
        /*000c*/ 	.word	0x00000000
        /*0010*/ 	.short	0x0005
        /*0012*/ 	.short	0x0028
        /*0014*/ 	.byte	0x00, 0xf0, 0x11, 0x00


	//----- nvinfo : EIATTR_KPARAM_INFO
	.align		4
.L_9:
        /*0018*/ 	.byte	0x04, 0x17
        /*001a*/ 	.short	(.L_11 - .L_10)
.L_10:
        /*001c*/ 	.word	0x00000000
        /*0020*/ 	.short	0x0004
        /*0022*/ 	.short	0x0020
        /*0024*/ 	.byte	0x00, 0xf0, 0x21, 0x00


	//----- nvinfo : EIATTR_KPARAM_INFO
	.align		4
.L_11:
        /*0028*/ 	.byte	0x04, 0x17
        /*002a*/ 	.short	(.L_13 - .L_12)
.L_12:
        /*002c*/ 	.word	0x00000000
        /*0030*/ 	.short	0x0003
        /*0032*/ 	.short	0x0018
        /*0034*/ 	.byte	0x00, 0xf0, 0x21, 0x00


	//----- nvinfo : EIATTR_KPARAM_INFO
	.align		4
.L_13:
        /*0038*/ 	.byte	0x04, 0x17
        /*003a*/ 	.short	(.L_15 - .L_14)
.L_14:
        /*003c*/ 	.word	0x00000000
        /*0040*/ 	.short	0x0002
        /*0042*/ 	.short	0x0010
        /*0044*/ 	.byte	0x00, 0xf0, 0x21, 0x00


	//----- nvinfo : EIATTR_KPARAM_INFO
	.align		4
.L_15:
        /*0048*/ 	.byte	0x04, 0x17
        /*004a*/ 	.short	(.L_17 - .L_16)
.L_16:
        /*004c*/ 	.word	0x00000000
        /*0050*/ 	.short	0x0001
        /*0052*/ 	.short	0x0008
        /*0054*/ 	.byte	0x00, 0xf0, 0x21, 0x00


	//----- nvinfo : EIATTR_KPARAM_INFO
	.align		4
.L_17:
        /*0058*/ 	.byte	0x04, 0x17
        /*005a*/ 	.short	(.L_19 - .L_18)
.L_18:
        /*005c*/ 	.word	0x00000000
        /*0060*/ 	.short	0x0000
        /*0062*/ 	.short	0x0000
        /*0064*/ 	.byte	0x00, 0xf0, 0x21, 0x00


	//----- nvinfo : EIATTR_SPARSE_MMA_MASK
	.align		4
.L_19:
        /*0068*/ 	.byte	0x03, 0x50
        /*006a*/ 	.short	0x0000


	//----- nvinfo : EIATTR_MAXREG_COUNT
	.align		4
        /*006c*/ 	.byte	0x03, 0x1b
        /*006e*/ 	.short	0x00ff


	//----- nvinfo : EIATTR_MERCURY_ISA_VERSION
	.align		4
        /*0070*/ 	.byte	0x03, 0x5f
        /*0072*/ 	.short	0x0101


	//----- nvinfo : EIATTR_VRC_CTA_INIT_COUNT
	.align		4
        /*0074*/ 	.byte	0x02, 0x4a
	.zero		1
	.zero		1


	//----- nvinfo : EIATTR_EXIT_INSTR_OFFSETS
	.align		4
        /*0078*/ 	.byte	0x04, 0x1c
        /*007a*/ 	.short	(.L_21 - .L_20)


	//   ....[0]....
.L_20:
        /*007c*/ 	.word	0x000000a0


	//   ....[1]....
        /*0080*/ 	.word	0x00000580


	//----- nvinfo : EIATTR_CBANK_PARAM_SIZE
	.align		4
.L_21:
        /*0084*/ 	.byte	0x03, 0x19
        /*0086*/ 	.short	0x002c


	//----- nvinfo : EIATTR_PARAM_CBANK
	.align		4
        /*0088*/ 	.byte	0x04, 0x0a
        /*008a*/ 	.short	(.L_23 - .L_22)
	.align		4
.L_22:
        /*008c*/ 	.word	index@(.nv.constant0.TestNormalFull)
        /*0090*/ 	.short	0x0380
        /*0092*/ 	.short	0x002c


	//----- nvinfo : EIATTR_SW_WAR
	.align		4
.L_23:
        /*0094*/ 	.byte	0x04, 0x36
        /*0096*/ 	.short	(.L_25 - .L_24)
.L_24:
        /*0098*/ 	.word	0x00000008
.L_25:


//--------------------- .nv.callgraph             --------------------------
	.section	.nv.callgraph,"",@"SHT_CUDA_CALLGRAPH"
	.align	4
	.sectionentsize	8
	.align		4
        /*0000*/ 	.word	0x00000000
	.align		4
        /*0004*/ 	.word	0xffffffff
	.align		4
        /*0008*/ 	.word	0x00000000
	.align		4
        /*000c*/ 	.word	0xfffffffe
	.align		4
        /*0010*/ 	.word	0x00000000
	.align		4
        /*0014*/ 	.word	0xfffffffd
	.align		4
        /*0018*/ 	.word	0x00000000
	.align		4
        /*001c*/ 	.word	0xfffffffc


//--------------------- .text.TestNormalFull      --------------------------
	.section	.text.TestNormalFull,"ax",@progbits
	.align	128
.text.TestNormalFull:
        .type           TestNormalFull,@function
        .size           TestNormalFull,(.L_x_1 - TestNormalFull)
        .other          TestNormalFull,@"STO_CUDA_ENTRY STV_DEFAULT"
TestNormalFull:
[----:B------:R-:W-:Y:S01]  /*0000*/  LDC R1, c[0x0][0x37c] ;  /* 0x0000df00ff017b82 */ /* 0x000fe20000000800 */
[----:B------:R-:W0:Y:S07]  /*0010*/  S2R R11, SR_TID.X ;  /* 0x00000000000b7919 */ /* 0x000e2e0000002100 */
[----:B------:R-:W1:Y:S01]  /*0020*/  S2UR UR4, SR_CTAID.X ;  /* 0x00000000000479c3 */ /* 0x000e620000002500 */
[----:B------:R-:W2:Y:S07]  /*0030*/  LDCU UR5, c[0x0][0x3a8] ;  /* 0x00007500ff0577ac */ /* 0x000eae0008000800 */
[----:B------:R-:W3:Y:S01]  /*0040*/  LDC R0, c[0x0][0x360] ;  /* 0x0000d800ff007b82 */ /* 0x000ee20000000800 */
[----:B-1----:R-:W-:Y:S01]  /*0050*/  ULOP3.LUT UR4, UR4, 0xffff, URZ, 0xc0, !UPT ;  /* 0x0000ffff04047892 */ /* 0x002fe2000f8ec0ff */
[----:B0-----:R-:W-:-:S02]  /*0060*/  LOP3.LUT R11, R11, 0xffff, RZ, 0xc0, !PT ;  /* 0x0000ffff0b0b7812 */ /* 0x001fc400078ec0ff */
[----:B---3--:R-:W-:-:S05]  /*0070*/  LOP3.LUT R0, R0, 0xffff, RZ, 0xc0, !PT ;  /* 0x0000ffff00007812 */ /* 0x008fca00078ec0ff */
[----:B------:R-:W-:-:S05]  /*0080*/  IMAD R11, R0, UR4, R11 ;  /* 0x00000004000b7c24 */ /* 0x000fca000f8e020b */
[----:B--2---:R-:W-:-:S13]  /*0090*/  ISETP.GE.AND P0, PT, R11, UR5, PT ;  /* 0x000000050b007c0c */ /* 0x004fda000bf06270 */
[----:B------:R-:W-:Y:S05]  /*00a0*/  @P0 EXIT ;  /* 0x000000000000094d */ /* 0x000fea0003800000 */
[----:B------:R-:W0:Y:S01]  /*00b0*/  LDC.64 R12, c[0x0][0x388] ;  /* 0x0000e200ff0c7b82 */ /* 0x000e220000000a00 */
[----:B------:R-:W1:Y:S01]  /*00c0*/  LDCU.64 UR4, c[0x0][0x358] ;  /* 0x00006b00ff0477ac */ /* 0x000e620008000a00 */
[----:B------:R-:W-:-:S06]  /*00d0*/  IMAD R3, R11, 0x3, RZ ;  /* 0x000000030b037824 */ /* 0x000fcc00078e02ff */
[----:B------:R-:W2:Y:S08]  /*00e0*/  LDC.64 R4, c[0x0][0x390] ;  /* 0x0000e400ff047b82 */ /* 0x000eb00000000a00 */
[----:B------:R-:W3:Y:S01]  /*00f0*/  LDC.64 R6, c[0x0][0x398] ;  /* 0x0000e600ff067b82 */ /* 0x000ee20000000a00 */
[----:B0-----:R-:W-:-:S07]  /*0100*/  IMAD.WIDE R12, R3, 0x4, R12 ;  /* 0x00000004030c7825 */ /* 0x001fce00078e020c */
[----:B------:R-:W0:Y:S01]  /*0110*/  LDC.64 R8, c[0x0][0x3a0] ;  /* 0x0000e800ff087b82 */ /* 0x000e220000000a00 */
[----:B-1----:R-:W4:Y:S04]  /*0120*/  LDG.E R0, desc[UR4][R12.64] ;  /* 0x000000040c007981 */ /* 0x002f28000c1e1900 */
[----:B------:R-:W5:Y:S03]  /*0130*/  LDG.E R10, desc[UR4][R12.64+0x4] ;  /* 0x000004040c0a7981 */ /* 0x000f66000c1e1900 */
[----:B------:R-:W1:Y:S01]  /*0140*/  LDC.64 R2, c[0x0][0x380] ;  /* 0x0000e000ff027b82 */ /* 0x000e620000000a00 */
[----:B------:R-:W5:Y:S01]  /*0150*/  LDG.E R14, desc[UR4][R12.64+0x8] ;  /* 0x000008040c0e7981 */ /* 0x000f62000c1e1900 */
[----:B--2---:R-:W-:-:S04]  /*0160*/  IMAD.WIDE R4, R11, 0x4, R4 ;  /* 0x000000040b047825 */ /* 0x004fc800078e0204 */
[----:B---3--:R-:W-:-:S04]  /*0170*/  IMAD.WIDE R6, R11, 0x4, R6 ;  /* 0x000000040b067825 */ /* 0x008fc800078e0206 */
[----:B0-----:R-:W-:-:S04]  /*0180*/  IMAD.WIDE R8, R11, 0x4, R8 ;  /* 0x000000040b087825 */ /* 0x001fc800078e0208 */
[----:B----4-:R-:W-:Y:S02]  /*0190*/  IMAD R19, R0, 0x3, RZ ;  /* 0x0000000300137824 */ /* 0x010fe400078e02ff */
[----:B-----5:R-:W-:Y:S02]  /*01a0*/  IMAD R21, R10, 0x3, RZ ;  /* 0x000000030a157824 */ /* 0x020fe400078e02ff */
[----:B-1----:R-:W-:-:S04]  /*01b0*/  IMAD.WIDE R18, R19, 0x4, R2 ;  /* 0x0000000413127825 */ /* 0x002fc800078e0202 */
[----:B------:R-:W-:Y:S01]  /*01c0*/  IMAD R15, R14, 0x3, RZ ;  /* 0x000000030e0f7824 */ /* 0x000fe200078e02ff */
[----:B------:R-:W2:Y:S01]  /*01d0*/  LDG.E R10, desc[UR4][R18.64+0x4] ;  /* 0x00000404120a7981 */ /* 0x000ea2000c1e1900 */
[----:B------:R-:W-:-:S03]  /*01e0*/  IMAD.WIDE R20, R21, 0x4, R2 ;  /* 0x0000000415147825 */ /* 0x000fc600078e0202 */
[----:B------:R-:W3:Y:S01]  /*01f0*/  LDG.E R12, desc[UR4][R18.64+0x8] ;  /* 0x00000804120c7981 */ /* 0x000ee2000c1e1900 */
[----:B------:R-:W-:-:S03]  /*0200*/  IMAD.WIDE R2, R15, 0x4, R2 ;  /* 0x000000040f027825 */ /* 0x000fc600078e0202 */
[----:B------:R-:W2:Y:S04]  /*0210*/  LDG.E R15, desc[UR4][R20.64+0x4] ;  /* 0x00000404140f7981 */ /* 0x000ea8000c1e1900 */
[----:B------:R-:W3:Y:S04]  /*0220*/  LDG.E R17, desc[UR4][R20.64+0x8] ;  /* 0x0000080414117981 */ /* 0x000ee8000c1e1900 */
[----:B------:R2:W4:Y:S04]  /*0230*/  LDG.E R0, desc[UR4][R18.64] ;  /* 0x0000000412007981 */ /* 0x000528000c1e1900 */
[----:B------:R-:W4:Y:S04]  /*0240*/  LDG.E R13, desc[UR4][R20.64] ;  /* 0x00000004140d7981 */ /* 0x000f28000c1e1900 */
[----:B------:R-:W5:Y:S04]  /*0250*/  LDG.E R11, desc[UR4][R2.64] ;  /* 0x00000004020b7981 */ /* 0x000f68000c1e1900 */
[----:B------:R-:W5:Y:S04]  /*0260*/  LDG.E R14, desc[UR4][R2.64+0x4] ;  /* 0x00000404020e7981 */ /* 0x000f68000c1e1900 */
[----:B------:R0:W5:Y:S04]  /*0270*/  LDG.E R16, desc[UR4][R2.64+0x8] ;  /* 0x0000080402107981 */ /* 0x000168000c1e1900 */
[----:B------:R-:W-:Y:S04]  /*0280*/  STG.E desc[UR4][R4.64], RZ ;  /* 0x000000ff04007986 */ /* 0x000fe8000c101904 */
[----:B------:R-:W-:Y:S04]  /*0290*/  STG.E desc[UR4][R6.64], RZ ;  /* 0x000000ff06007986 */ /* 0x000fe8000c101904 */
[----:B------:R-:W-:Y:S04]  /*02a0*/  STG.E desc[UR4][R8.64], RZ ;  /* 0x000000ff08007986 */ /* 0x000fe8000c101904 */
[----:B------:R-:W4:Y:S01]  /*02b0*/  LDG.E R22, desc[UR4][R4.64] ;  /* 0x0000000404167981 */ /* 0x000f22000c1e1900 */
[----:B--2---:R-:W-:-:S02]  /*02c0*/  IADD3 R19, PT, PT, -R10, R15, RZ ;  /* 0x0000000f0a137210 */ /* 0x004fc40007ffe1ff */
[----:B---3--:R-:W-:-:S05]  /*02d0*/  IADD3 R18, PT, PT, R12, R17, RZ ;  /* 0x000000110c127210 */ /* 0x008fca0007ffe0ff */
[----:B----4-:R-:W-:-:S05]  /*02e0*/  IMAD R19, R18, R19, R22 ;  /* 0x0000001312137224 */ /* 0x010fca00078e0216 */
[----:B------:R1:W-:Y:S04]  /*02f0*/  STG.E desc[UR4][R4.64], R19 ;  /* 0x0000001304007986 */ /* 0x0003e8000c101904 */
[----:B------:R-:W2:Y:S01]  /*0300*/  LDG.E R18, desc[UR4][R6.64] ;  /* 0x0000000406127981 */ /* 0x000ea2000c1e1900 */
[----:B------:R-:W-:Y:S02]  /*0310*/  IADD3 R21, PT, PT, R0, R13, RZ ;  /* 0x0000000d00157210 */ /* 0x000fe40007ffe0ff */
[----:B0-----:R-:W-:-:S05]  /*0320*/  IADD3 R2, PT, PT, -R12, R17, RZ ;  /* 0x000000110c027210 */ /* 0x001fca0007ffe1ff */
[----:B--2---:R-:W-:-:S05]  /*0330*/  IMAD R21, R21, R2, R18 ;  /* 0x0000000215157224 */ /* 0x004fca00078e0212 */
[----:B------:R0:W-:Y:S04]  /*0340*/  STG.E desc[UR4][R6.64], R21 ;  /* 0x0000001506007986 */ /* 0x0001e8000c101904 */
[----:B------:R-:W2:Y:S01]  /*0350*/  LDG.E R2, desc[UR4][R8.64] ;  /* 0x0000000408027981 */ /* 0x000ea2000c1e1900 */
[----:B------:R-:W-:Y:S02]  /*0360*/  IADD3 R18, PT, PT, -R0, R13, RZ ;  /* 0x0000000d00127210 */ /* 0x000fe40007ffe1ff */
[----:B------:R-:W-:-:S05]  /*0370*/  IADD3 R3, PT, PT, R10, R15, RZ ;  /* 0x0000000f0a037210 */ /* 0x000fca0007ffe0ff */
[----:B--2---:R-:W-:-:S05]  /*0380*/  IMAD R3, R3, R18, R2 ;  /* 0x0000001203037224 */ /* 0x004fca00078e0202 */
[----:B------:R2:W-:Y:S04]  /*0390*/  STG.E desc[UR4][R8.64], R3 ;  /* 0x0000000308007986 */ /* 0x0005e8000c101904 */
[----:B------:R-:W3:Y:S01]  /*03a0*/  LDG.E R2, desc[UR4][R4.64] ;  /* 0x0000000404027981 */ /* 0x000ee2000c1e1900 */
[----:B-----5:R-:W-:Y:S02]  /*03b0*/  IADD3 R18, PT, PT, -R15, R14, RZ ;  /* 0x0000000e0f127210 */ /* 0x020fe40007ffe1ff */
[----:B-1----:R-:W-:-:S05]  /*03c0*/  IADD3 R19, PT, PT, R17, R16, RZ ;  /* 0x0000001011137210 */ /* 0x002fca0007ffe0ff */
[----:B---3--:R-:W-:-:S05]  /*03d0*/  IMAD R19, R19, R18, R2 ;  /* 0x0000001213137224 */ /* 0x008fca00078e0202 */
[----:B------:R-:W-:Y:S04]  /*03e0*/  STG.E desc[UR4][R4.64], R19 ;  /* 0x0000001304007986 */ /* 0x000fe8000c101904 */
[----:B------:R-:W3:Y:S01]  /*03f0*/  LDG.E R2, desc[UR4][R6.64] ;  /* 0x0000000406027981 */ /* 0x000ee2000c1e1900 */
[----:B0-----:R-:W-:Y:S02]  /*0400*/  IADD3 R21, PT, PT, R13, R11, RZ ;  /* 0x0000000b0d157210 */ /* 0x001fe40007ffe0ff */
[----:B------:R-:W-:-:S05]  /*0410*/  IADD3 R17, PT, PT, -R17, R16, RZ ;  /* 0x0000001011117210 */ /* 0x000fca0007ffe1ff */
[----:B---3--:R-:W-:-:S05]  /*0420*/  IMAD R17, R21, R17, R2 ;  /* 0x0000001115117224 */ /* 0x008fca00078e0202 */
[----:B------:R-:W-:Y:S04]  /*0430*/  STG.E desc[UR4][R6.64], R17 ;  /* 0x0000001106007986 */ /* 0x000fe8000c101904 */
[----:B------:R-:W3:Y:S01]  /*0440*/  LDG.E R2, desc[UR4][R8.64] ;  /* 0x0000000408027981 */ /* 0x000ee2000c1e1900 */
[----:B------:R-:W-:Y:S02]  /*0450*/  IADD3 R13, PT, PT, -R13, R11, RZ ;  /* 0x0000000b0d0d7210 */ /* 0x000fe40007ffe1ff */
[----:B------:R-:W-:-:S05]  /*0460*/  IADD3 R15, PT, PT, R15, R14, RZ ;  /* 0x0000000e0f0f7210 */ /* 0x000fca0007ffe0ff */
[----:B---3--:R-:W-:-:S05]  /*0470*/  IMAD R13, R15, R13, R2 ;  /* 0x0000000d0f0d7224 */ /* 0x008fca00078e0202 */
[----:B------:R-:W-:Y:S04]  /*0480*/  STG.E desc[UR4][R8.64], R13 ;  /* 0x0000000d08007986 */ /* 0x000fe8000c101904 */
[----:B------:R-:W3:Y:S01]  /*0490*/  LDG.E R2, desc[UR4][R4.64] ;  /* 0x0000000404027981 */ /* 0x000ee2000c1e1900 */
[----:B------:R-:W-:Y:S02]  /*04a0*/  IADD3 R15, PT, PT, R10, -R14, RZ ;  /* 0x8000000e0a0f7210 */ /* 0x000fe40007ffe0ff */
[----:B--2---:R-:W-:-:S05]  /*04b0*/  IADD3 R3, PT, PT, R12, R16, RZ ;  /* 0x000000100c037210 */ /* 0x004fca0007ffe0ff */
[----:B---3--:R-:W-:-:S05]  /*04c0*/  IMAD R3, R3, R15, R2 ;  /* 0x0000000f03037224 */ /* 0x008fca00078e0202 */
[----:B------:R-:W-:Y:S04]  /*04d0*/  STG.E desc[UR4][R4.64], R3 ;  /* 0x0000000304007986 */ /* 0x000fe8000c101904 */
[----:B------:R-:W2:Y:S01]  /*04e0*/  LDG.E R2, desc[UR4][R6.64] ;  /* 0x0000000406027981 */ /* 0x000ea2000c1e1900 */
[----:B------:R-:W-:Y:S02]  /*04f0*/  IADD3 R12, PT, PT, R12, -R16, RZ ;  /* 0x800000100c0c7210 */ /* 0x000fe40007ffe0ff */
[----:B------:R-:W-:-:S05]  /*0500*/  IADD3 R15, PT, PT, R0, R11, RZ ;  /* 0x0000000b000f7210 */ /* 0x000fca0007ffe0ff */
[----:B--2---:R-:W-:-:S05]  /*0510*/  IMAD R15, R15, R12, R2 ;  /* 0x0000000c0f0f7224 */ /* 0x004fca00078e0202 */
[----:B------:R-:W-:Y:S04]  /*0520*/  STG.E desc[UR4][R6.64], R15 ;  /* 0x0000000f06007986 */ /* 0x000fe8000c101904 */
[----:B------:R-:W2:Y:S01]  /*0530*/  LDG.E R2, desc[UR4][R8.64] ;  /* 0x0000000408027981 */ /* 0x000ea2000c1e1900 */
[----:B------:R-:W-:Y:S02]  /*0540*/  IADD3 R0, PT, PT, R0, -R11, RZ ;  /* 0x8000000b00007210 */ /* 0x000fe40007ffe0ff */
[----:B------:R-:W-:-:S05]  /*0550*/  IADD3 R11, PT, PT, R10, R14, RZ ;  /* 0x0000000e0a0b7210 */ /* 0x000fca0007ffe0ff */
[----:B--2---:R-:W-:-:S05]  /*0560*/  IMAD R11, R11, R0, R2 ;  /* 0x000000000b0b7224 */ /* 0x004fca00078e0202 */
[----:B------:R-:W-:Y:S01]  /*0570*/  STG.E desc[UR4][R8.64], R11 ;  /* 0x0000000b08007986 */ /* 0x000fe2000c101904 */
[----:B------:R-:W-:Y:S05]  /*0580*/  EXIT ;  /* 0x000000000000794d */ /* 0x000fea0003800000 */
.L_x_0:
[----:B------:R-:W-:-:S00]  /*0590*/  BRA `(.L_x_0) ;  /* 0xfffffffc00fc7947 */ /* 0x000fc0000383ffff */
[----:B------:R-:W-:-:S00]  /*05a0*/  NOP ;  /* 0x0000000000007918 */ /* 0x000fc00000000000 */
        /* <DEDUP_REMOVED lines=13> */
.L_x_1:


//--------------------- .nv.shared.reserved.0     --------------------------
	.section	.nv.shared.reserved.0,"aw",@nobits
	.weak		__nv_reservedSMEM_offset_0_alias
	.size		__nv_reservedSMEM_offset_0_alias, 0, 64
	.other		__nv_reservedSMEM_offset_0_alias,@"STO_CUDA_RESERVED_SHARED STV_DEFAULT"
__nv_reservedSMEM_offset_0_alias:
	.zero		0
	.zero		64


//--------------------- .nv.constant0.TestNormalFull --------------------------
	.section	.nv.constant0.TestNormalFull,"a",@progbits
	.sectionflags	@""
	.align	4
.nv.constant0.TestNormalFull:
	.zero		940


//--------------------- SYMBOLS --------------------------

	.type		.nv.reservedSmem.offset0,@object
	.size		.nv.reservedSmem.offset0,0x4
